//
// Generated by NVIDIA NVVM Compiler
//
// Compiler Build ID: CL-36424714
// Cuda compilation tools, release 13.0, V13.0.88
// Based on NVVM 20.0.0
//

.version 9.0
.target sm_100
.address_size 64

	// .globl	_Z6reducePiS_
.extern .func  (.param .b32 func_retval0) vprintf
(
	.param .b64 vprintf_param_0,
	.param .b64 vprintf_param_1
)
;
.extern .shared .align 16 .b8 sdata[];
.global .align 1 .b8 $str[9] = {37, 108, 100, 32, 37, 108, 100, 10};

.visible .entry _Z6reducePiS_(
	.param .u64 .ptr .align 1 _Z6reducePiS__param_0,
	.param .u64 .ptr .align 1 _Z6reducePiS__param_1
)
{
	.reg .pred 	%p<4>;
	.reg .b32 	%r<18>;
	.reg .b64 	%rd<9>;

	ld.param.u64 	%rd2, [_Z6reducePiS__param_0];
	ld.param.u64 	%rd1, [_Z6reducePiS__param_1];
	cvta.to.global.u64 	%rd3, %rd2;
	mov.u32 	%r1, %tid.x;
	mov.u32 	%r2, %ctaid.x;
	mov.u32 	%r17, %ntid.x;
	mad.lo.s32 	%r7, %r2, %r17, %r1;
	mul.wide.s32 	%rd4, %r7, 4;
	add.s64 	%rd5, %rd3, %rd4;
	ld.global.u32 	%r8, [%rd5];
	shl.b32 	%r9, %r1, 2;
	mov.u32 	%r10, sdata;
	add.s32 	%r4, %r10, %r9;
	st.shared.u32 	[%r4], %r8;
	bar.sync 	0;
	setp.lt.u32 	%p1, %r17, 2;
	@%p1 bra 	$L__BB0_4;
$L__BB0_1:
	shr.u32 	%r6, %r17, 1;
	setp.ge.u32 	%p2, %r1, %r6;
	@%p2 bra 	$L__BB0_3;
	shl.b32 	%r11, %r6, 2;
	add.s32 	%r12, %r4, %r11;
	ld.shared.u32 	%r13, [%r12];
	ld.shared.u32 	%r14, [%r4];
	add.s32 	%r15, %r14, %r13;
	st.shared.u32 	[%r4], %r15;
$L__BB0_3:
	bar.sync 	0;
	setp.gt.u32 	%p3, %r17, 3;
	mov.u32 	%r17, %r6;
	@%p3 bra 	$L__BB0_1;
$L__BB0_4:
	cvta.to.global.u64 	%rd6, %rd1;
	ld.shared.u32 	%r16, [sdata];
	mul.wide.u32 	%rd7, %r2, 4;
	add.s64 	%rd8, %rd6, %rd7;
	st.global.u32 	[%rd8], %r16;
	ret;

}
	// .globl	_Z19count_collisions_cuP4int3Piii
.visible .entry _Z19count_collisions_cuP4int3Piii(
	.param .u64 .ptr .align 1 _Z19count_collisions_cuP4int3Piii_param_0,
	.param .u64 .ptr .align 1 _Z19count_collisions_cuP4int3Piii_param_1,
	.param .u32 _Z19count_collisions_cuP4int3Piii_param_2,
	.param .u32 _Z19count_collisions_cuP4int3Piii_param_3
)
{
	.local .align 8 .b8 	__local_depot1[16];
	.reg .b64 	%SP;
	.reg .b64 	%SPL;
	.reg .pred 	%p<17>;
	.reg .b32 	%r<46>;
	.reg .b64 	%rd<36>;

	mov.u64 	%SPL, __local_depot1;
	cvta.local.u64 	%SP, %SPL;
	ld.param.u64 	%rd14, [_Z19count_collisions_cuP4int3Piii_param_0];
	ld.param.u64 	%rd15, [_Z19count_collisions_cuP4int3Piii_param_1];
	ld.param.u32 	%r8, [_Z19count_collisions_cuP4int3Piii_param_3];
	mov.u32 	%r1, %tid.x;
	mov.u32 	%r2, %ctaid.x;
	mov.u32 	%r45, %ntid.x;
	mad.lo.s32 	%r9, %r2, %r45, %r1;
	cvt.u64.u32 	%rd1, %r9;
	add.s32 	%r4, %r8, 1;
	cvt.s64.s32 	%rd16, %r4;
	mul.lo.s64 	%rd2, %rd16, %rd1;
	mul.lo.s32 	%r10, %r8, %r8;
	cvt.u64.u32 	%rd3, %r10;
	and.b64  	%rd17, %rd2, -4294967296;
	setp.ne.s64 	%p1, %rd17, 0;
	@%p1 bra 	$L__BB1_2;
	cvt.u32.u64 	%r11, %rd3;
	cvt.u32.u64 	%r12, %rd2;
	rem.u32 	%r13, %r12, %r11;
	cvt.u64.u32 	%rd33, %r13;
	bra.uni 	$L__BB1_3;
$L__BB1_2:
	rem.u64 	%rd33, %rd2, %rd3;
$L__BB1_3:
	cvt.s64.s32 	%rd7, %r8;
	and.b64  	%rd18, %rd7, -4294967296;
	setp.ne.s64 	%p2, %rd18, 0;
	@%p2 bra 	$L__BB1_5;
	cvt.u32.u64 	%r14, %rd7;
	cvt.u32.u64 	%r15, %rd33;
	div.u32 	%r16, %r15, %r14;
	mul.lo.s32 	%r17, %r16, %r14;
	sub.s32 	%r18, %r15, %r17;
	cvt.u64.u32 	%rd34, %r16;
	cvt.u64.u32 	%rd35, %r18;
	bra.uni 	$L__BB1_6;
$L__BB1_5:
	div.u64 	%rd34, %rd33, %rd7;
	mul.lo.s64 	%rd19, %rd34, %rd7;
	sub.s64 	%rd35, %rd33, %rd19;
$L__BB1_6:
	setp.ne.s32 	%p3, %r1, 0;
	mov.u32 	%r19, %nctaid.x;
	add.s32 	%r21, %r19, -1;
	setp.ne.s32 	%p4, %r2, %r21;
	or.pred  	%p5, %p3, %p4;
	@%p5 bra 	$L__BB1_8;
	add.u64 	%rd20, %SP, 0;
	add.u64 	%rd21, %SPL, 0;
	st.local.u64 	[%rd21], %rd33;
	st.local.u32 	[%rd21+8], %r4;
	mov.u64 	%rd22, $str;
	cvta.global.u64 	%rd23, %rd22;
	{ // callseq 0, 0
	.param .b64 param0;
	st.param.b64 	[param0], %rd23;
	.param .b64 param1;
	st.param.b64 	[param1], %rd20;
	.param .b32 retval0;
	call.uni (retval0), 
	vprintf, 
	(
	param0, 
	param1
	);
	ld.param.b32 	%r23, [retval0];
	} // callseq 0
$L__BB1_8:
	cvta.to.global.u64 	%rd24, %rd14;
	cvt.u32.u64 	%r25, %rd3;
	min.u64 	%rd25, %rd34, %rd35;
	max.u64 	%rd26, %rd34, %rd35;
	mad.lo.s64 	%rd27, %rd25, 12, %rd24;
	ld.global.u32 	%r26, [%rd27];
	ld.global.u32 	%r27, [%rd27+4];
	ld.global.u32 	%r28, [%rd27+8];
	mad.lo.s64 	%rd28, %rd26, 12, %rd24;
	ld.global.u32 	%r29, [%rd28+12];
	ld.global.u32 	%r30, [%rd28+16];
	ld.global.u32 	%r31, [%rd28+20];
	setp.eq.s32 	%p6, %r26, %r29;
	setp.eq.s32 	%p7, %r27, %r30;
	and.pred  	%p8, %p6, %p7;
	setp.eq.s32 	%p9, %r28, %r31;
	and.pred  	%p10, %p8, %p9;
	add.s32 	%r32, %r25, %r8;
	shr.u32 	%r33, %r32, 31;
	add.s32 	%r34, %r32, %r33;
	shr.s32 	%r35, %r34, 1;
	cvt.s64.s32 	%rd29, %r35;
	setp.lt.u64 	%p11, %rd1, %rd29;
	and.pred  	%p12, %p11, %p10;
	selp.u32 	%r36, 1, 0, %p12;
	shl.b32 	%r37, %r1, 2;
	mov.u32 	%r38, sdata;
	add.s32 	%r5, %r38, %r37;
	st.shared.u32 	[%r5], %r36;
	bar.sync 	0;
	setp.lt.u32 	%p13, %r45, 2;
	@%p13 bra 	$L__BB1_12;
$L__BB1_9:
	shr.u32 	%r7, %r45, 1;
	setp.ge.u32 	%p14, %r1, %r7;
	@%p14 bra 	$L__BB1_11;
	shl.b32 	%r39, %r7, 2;
	add.s32 	%r40, %r5, %r39;
	ld.shared.u32 	%r41, [%r40];
	ld.shared.u32 	%r42, [%r5];
	add.s32 	%r43, %r42, %r41;
	st.shared.u32 	[%r5], %r43;
$L__BB1_11:
	bar.sync 	0;
	setp.gt.u32 	%p15, %r45, 3;
	mov.u32 	%r45, %r7;
	@%p15 bra 	$L__BB1_9;
$L__BB1_12:
	setp.ne.s32 	%p16, %r1, 0;
	@%p16 bra 	$L__BB1_14;
	ld.shared.u32 	%r44, [sdata];
	cvta.to.global.u64 	%rd30, %rd15;
	mul.wide.u32 	%rd31, %r2, 4;
	add.s64 	%rd32, %rd30, %rd31;
	st.global.u32 	[%rd32], %r44;
$L__BB1_14:
	ret;

}


// ===== COMPILED SASS (sm_100) =====

	.target	sm_100

	.elftype	@"ET_EXEC"


//--------------------- .note.nv.tkinfo           --------------------------
	.section	.note.nv.tkinfo,"",@"SHT_NOTE"
	.sectionflags	@"SHF_NOTE_NV_TKINFO"
	.tkinfo
        /*0018*/ 	.word	0x00000002
        /*0030*/ 	.string	""
        /*0030*/ 	.string	"ptxas"
        /*0030*/ 	.string	"Cuda compilation tools, release 13.0, V13.0.88"
        /*0030*/ 	.string	"Build cuda_13.0.r13.0/compiler.36424714_0"
        /*0030*/ 	.string	"-arch sm_100 -m 64 "



//--------------------- .note.nv.cuinfo           --------------------------
	.section	.note.nv.cuinfo,"",@"SHT_NOTE"
	.sectionflags	@"SHF_NOTE_NV_CUINFO"
        /*0018*/ 	.short	0x0002
        /*001a*/ 	.short	0x0064
        /*001c*/ 	.short	0x0082
	.zero		2


//--------------------- .nv.info                  --------------------------
	.section	.nv.info,"",@"SHT_CUDA_INFO"
	.align	4


	//----- nvinfo : EIATTR_REGCOUNT
	.align		4
        /*0000*/ 	.byte	0x04, 0x2f
        /*0002*/ 	.short	(.L_2 - .L_1)
	.align		4
.L_1:
        /*0004*/ 	.word	index@(_Z6reducePiS_)
        /*0008*/ 	.word	0x0000000b


	//----- nvinfo : EIATTR_FRAME_SIZE
	.align		4
.L_2:
        /*000c*/ 	.byte	0x04, 0x11
        /*000e*/ 	.short	(.L_4 - .L_3)
	.align		4
.L_3:
        /*0010*/ 	.word	index@(_Z6reducePiS_)
        /*0014*/ 	.word	0x00000000


	//----- nvinfo : EIATTR_REGCOUNT
	.align		4
.L_4:
        /*0018*/ 	.byte	0x04, 0x2f
        /*001a*/ 	.short	(.L_6 - .L_5)
	.align		4
.L_5:
        /*001c*/ 	.word	index@(_Z19count_collisions_cuP4int3Piii)
        /*0020*/ 	.word	0x0000001e


	//----- nvinfo : EIATTR_FRAME_SIZE
	.align		4
.L_6:
        /*0024*/ 	.byte	0x04, 0x11
        /*0026*/ 	.short	(.L_8 - .L_7)
	.align		4
.L_7:
        /*0028*/ 	.word	index@($__internal_1_$__cuda_sm20_rem_u64)
        /*002c*/ 	.word	0x00000010


	//----- nvinfo : EIATTR_FRAME_SIZE
	.align		4
.L_8:
        /*0030*/ 	.byte	0x04, 0x11
        /*0032*/ 	.short	(.L_10 - .L_9)
	.align		4
.L_9:
        /*0034*/ 	.word	index@($__internal_0_$__cuda_sm20_div_u64)
        /*0038*/ 	.word	0x00000010


	//----- nvinfo : EIATTR_FRAME_SIZE
	.align		4
.L_10:
        /*003c*/ 	.byte	0x04, 0x11
        /*003e*/ 	.short	(.L_12 - .L_11)
	.align		4
.L_11:
        /*0040*/ 	.word	index@(_Z19count_collisions_cuP4int3Piii)
        /*0044*/ 	.word	0x00000010


	//----- nvinfo : EIATTR_MIN_STACK_SIZE
	.align		4
.L_12:
        /*0048*/ 	.byte	0x04, 0x12
        /*004a*/ 	.short	(.L_14 - .L_13)
	.align		4
.L_13:
        /*004c*/ 	.word	index@(_Z19count_collisions_cuP4int3Piii)
        /*0050*/ 	.word	0x00000010


	//----- nvinfo : EIATTR_MIN_STACK_SIZE
	.align		4
.L_14:
        /*0054*/ 	.byte	0x04, 0x12
        /*0056*/ 	.short	(.L_16 - .L_15)
	.align		4
.L_15:
        /*0058*/ 	.word	index@(_Z6reducePiS_)
        /*005c*/ 	.word	0x00000000
.L_16:


//--------------------- .nv.compat                --------------------------
	.section	.nv.compat,"",@"SHT_CUDA_COMPAT_INFO"
	.align	4
        /*0000*/ 	.byte	0x02, 0x09, 0x00, 0x00, 0x02, 0x02, 0x01, 0x00, 0x02, 0x05, 0x05, 0x00, 0x03, 0x07, 0x01, 0x01
        /*0010*/ 	.byte	0x02, 0x03, 0x00, 0x00, 0x02, 0x06, 0x01, 0x00, 0x04, 0x0b, 0x08, 0x00, 0x09, 0x00, 0x00, 0x00
        /*0020*/ 	.byte	0x00, 0x00, 0x00, 0x00


//--------------------- .nv.info._Z19count_collisions_cuP4int3Piii --------------------------
	.section	.nv.info._Z19count_collisions_cuP4int3Piii,"",@"SHT_CUDA_INFO"
	.sectionflags	@""
	.align	4


	//----- nvinfo : EIATTR_CUDA_API_VERSION
	.align		4
        /*0000*/ 	.byte	0x04, 0x37
        /*0002*/ 	.short	(.L_18 - .L_17)
.L_17:
        /*0004*/ 	.word	0x00000082


	//----- nvinfo : EIATTR_KPARAM_INFO
	.align		4
.L_18:
        /*0008*/ 	.byte	0x04, 0x17
        /*000a*/ 	.short	(.L_20 - .L_19)
.L_19:
        /*000c*/ 	.word	0x00000000
        /*0010*/ 	.short	0x0003
        /*0012*/ 	.short	0x0014
        /*0014*/ 	.byte	0x00, 0xf0, 0x11, 0x00


	//----- nvinfo : EIATTR_KPARAM_INFO
	.align		4
.L_20:
        /*0018*/ 	.byte	0x04, 0x17
        /*001a*/ 	.short	(.L_22 - .L_21)
.L_21:
        /*001c*/ 	.word	0x00000000
        /*0020*/ 	.short	0x0002
        /*0022*/ 	.short	0x0010
        /*0024*/ 	.byte	0x00, 0xf0, 0x11, 0x00


	//----- nvinfo : EIATTR_KPARAM_INFO
	.align		4
.L_22:
        /*0028*/ 	.byte	0x04, 0x17
        /*002a*/ 	.short	(.L_24 - .L_23)
.L_23:
        /*002c*/ 	.word	0x00000000
        /*0030*/ 	.short	0x0001
        /*0032*/ 	.short	0x0008
        /*0034*/ 	.byte	0x00, 0xf5, 0x21, 0x00


	//----- nvinfo : EIATTR_KPARAM_INFO
	.align		4
.L_24:
        /*0038*/ 	.byte	0x04, 0x17
        /*003a*/ 	.short	(.L_26 - .L_25)
.L_25:
        /*003c*/ 	.word	0x00000000
        /*0040*/ 	.short	0x0000
        /*0042*/ 	.short	0x0000
        /*0044*/ 	.byte	0x00, 0xf5, 0x21, 0x00


	//----- nvinfo : EIATTR_SPARSE_MMA_MASK
	.align		4
.L_26:
        /*0048*/ 	.byte	0x03, 0x50
        /*004a*/ 	.short	0x0000


	//----- nvinfo : EIATTR_MAXREG_COUNT
	.align		4
        /*004c*/ 	.byte	0x03, 0x1b
        /*004e*/ 	.short	0x00ff


	//----- nvinfo : EIATTR_NUM_BARRIERS
	.align		4
        /*0050*/ 	.byte	0x02, 0x4c
        /*0052*/ 	.byte	0x01
	.zero		1


	//----- nvinfo : EIATTR_EXTERNS
	.align		4
        /*0054*/ 	.byte	0x04, 0x0f
        /*0056*/ 	.short	(.L_28 - .L_27)


	//   ....[0]....
	.align		4
.L_27:
        /*0058*/ 	.word	index@(vprintf)


	//----- nvinfo : EIATTR_MERCURY_ISA_VERSION
	.align		4
.L_28:
        /*005c*/ 	.byte	0x03, 0x5f
        /*005e*/ 	.short	0x0101


	//----- nvinfo : EIATTR_VRC_CTA_INIT_COUNT
	.align		4
        /*0060*/ 	.byte	0x02, 0x4a
	.zero		1
	.zero		1


	//----- nvinfo : EIATTR_SYSCALL_OFFSETS
	.align		4
        /*0064*/ 	.byte	0x04, 0x46
        /*0066*/ 	.short	(.L_30 - .L_29)


	//   ....[0]....
.L_29:
        /*0068*/ 	.word	0x00000630


	//----- nvinfo : EIATTR_EXIT_INSTR_OFFSETS
	.align		4
.L_30:
        /*006c*/ 	.byte	0x04, 0x1c
        /*006e*/ 	.short	(.L_32 - .L_31)


	//   ....[0]....
.L_31:
        /*0070*/ 	.word	0x000009a0


	//   ....[1]....
        /*0074*/ 	.word	0x00000a20


	//----- nvinfo : EIATTR_CRS_STACK_SIZE
	.align		4
.L_32:
        /*0078*/ 	.byte	0x04, 0x1e
        /*007a*/ 	.short	(.L_34 - .L_33)
.L_33:
        /*007c*/ 	.word	0x00000000


	//----- nvinfo : EIATTR_CBANK_PARAM_SIZE
	.align		4
.L_34:
        /*0080*/ 	.byte	0x03, 0x19
        /*0082*/ 	.short	0x0018


	//----- nvinfo : EIATTR_PARAM_CBANK
	.align		4
        /*0084*/ 	.byte	0x04, 0x0a
        /*0086*/ 	.short	(.L_36 - .L_35)
	.align		4
.L_35:
        /*0088*/ 	.word	index@(.nv.constant0._Z19count_collisions_cuP4int3Piii)
        /*008c*/ 	.short	0x0380
        /*008e*/ 	.short	0x0018


	//----- nvinfo : EIATTR_SW_WAR
	.align		4
.L_36:
        /*0090*/ 	.byte	0x04, 0x36
        /*0092*/ 	.short	(.L_38 - .L_37)
.L_37:
        /*0094*/ 	.word	0x00000008
.L_38:


//--------------------- .nv.info._Z6reducePiS_    --------------------------
	.section	.nv.info._Z6reducePiS_,"",@"SHT_CUDA_INFO"
	.sectionflags	@""
	.align	4


	//----- nvinfo : EIATTR_CUDA_API_VERSION
	.align		4
        /*0000*/ 	.byte	0x04, 0x37
        /*0002*/ 	.short	(.L_40 - .L_39)
.L_39:
        /*0004*/ 	.word	0x00000082


	//----- nvinfo : EIATTR_KPARAM_INFO
	.align		4
.L_40:
        /*0008*/ 	.byte	0x04, 0x17
        /*000a*/ 	.short	(.L_42 - .L_41)
.L_41:
        /*000c*/ 	.word	0x00000000
        /*0010*/ 	.short	0x0001
        /*0012*/ 	.short	0x0008
        /*0014*/ 	.byte	0x00, 0xf5, 0x21, 0x00


	//----- nvinfo : EIATTR_KPARAM_INFO
	.align		4
.L_42:
        /*0018*/ 	.byte	0x04, 0x17
        /*001a*/ 	.short	(.L_44 - .L_43)
.L_43:
        /*001c*/ 	.word	0x00000000
        /*0020*/ 	.short	0x0000
        /*0022*/ 	.short	0x0000
        /*0024*/ 	.byte	0x00, 0xf5, 0x21, 0x00


	//----- nvinfo : EIATTR_SPARSE_MMA_MASK
	.align		4
.L_44:
        /*0028*/ 	.byte	0x03, 0x50
        /*002a*/ 	.short	0x0000


	//----- nvinfo : EIATTR_MAXREG_COUNT
	.align		4
        /*002c*/ 	.byte	0x03, 0x1b
        /*002e*/ 	.short	0x00ff


	//----- nvinfo : EIATTR_NUM_BARRIERS
	.align		4
        /*0030*/ 	.byte	0x02, 0x4c
        /*0032*/ 	.byte	0x01
	.zero		1


	//----- nvinfo : EIATTR_MERCURY_ISA_VERSION
	.align		4
        /*0034*/ 	.byte	0x03, 0x5f
        /*0036*/ 	.short	0x0101


	//----- nvinfo : EIATTR_VRC_CTA_INIT_COUNT
	.align		4
        /*0038*/ 	.byte	0x02, 0x4a
	.zero		1
	.zero		1


	//----- nvinfo : EIATTR_EXIT_INSTR_OFFSETS
	.align		4
        /*003c*/ 	.byte	0x04, 0x1c
        /*003e*/ 	.short	(.L_46 - .L_45)


	//   ....[0]....
.L_45:
        /*0040*/ 	.word	0x00000240


	//----- nvinfo : EIATTR_CBANK_PARAM_SIZE
	.align		4
.L_46:
        /*0044*/ 	.byte	0x03, 0x19
        /*0046*/ 	.short	0x0010


	//----- nvinfo : EIATTR_PARAM_CBANK
	.align		4
        /*0048*/ 	.byte	0x04, 0x0a
        /*004a*/ 	.short	(.L_48 - .L_47)
	.align		4
.L_47:
        /*004c*/ 	.word	index@(.nv.constant0._Z6reducePiS_)
        /*0050*/ 	.short	0x0380
        /*0052*/ 	.short	0x0010


	//----- nvinfo : EIATTR_SW_WAR
	.align		4
.L_48:
        /*0054*/ 	.byte	0x04, 0x36
        /*0056*/ 	.short	(.L_50 - .L_49)
.L_49:
        /*0058*/ 	.word	0x00000008
.L_50:


//--------------------- .nv.callgraph             --------------------------
	.section	.nv.callgraph,"",@"SHT_CUDA_CALLGRAPH"
	.align	4
	.sectionentsize	8
	.align		4
        /*0000*/ 	.word	0x00000000
	.align		4
        /*0004*/ 	.word	0xffffffff
	.align		4
        /*0008*/ 	.word	index@(_Z19count_collisions_cuP4int3Piii)
	.align		4
        /*000c*/ 	.word	index@(vprintf)
	.align		4
        /*0010*/ 	.word	0x00000000
	.align		4
        /*0014*/ 	.word	0xfffffffe
	.align		4
        /*0018*/ 	.word	0x00000000
	.align		4
        /*001c*/ 	.word	0xfffffffd
	.align		4
        /*0020*/ 	.word	0x00000000
	.align		4
        /*0024*/ 	.word	0xfffffffc


//--------------------- .nv.constant4             --------------------------
	.section	.nv.constant4,"a",@progbits
	.align	8
	.align		8
.nv.constant4:
        /*0000*/ 	.dword	vprintf
	.align		8
        /*0008*/ 	.dword	$str


//--------------------- .text._Z19count_collisions_cuP4int3Piii --------------------------
	.section	.text._Z19count_collisions_cuP4int3Piii,"ax",@progbits
	.align	128
        .global         _Z19count_collisions_cuP4int3Piii
        .type           _Z19count_collisions_cuP4int3Piii,@function
        .size           _Z19count_collisions_cuP4int3Piii,(.L_x_14 - _Z19count_collisions_cuP4int3Piii)
        .other          _Z19count_collisions_cuP4int3Piii,@"STO_CUDA_ENTRY STV_DEFAULT"
_Z19count_collisions_cuP4int3Piii:
.text._Z19count_collisions_cuP4int3Piii:
[----:B------:R-:W0:Y:S01]  /*0000*/  LDC R1, c[0x0][0x37c] ;  /* 0x0000df00ff017b82 */ /* 0x000e220000000800 */
[----:B------:R-:W1:Y:S07]  /*0010*/  S2R R23, SR_TID.X ;  /* 0x0000000000177919 */ /* 0x000e6e0000002100 */
[----:B------:R-:W2:Y:S01]  /*0020*/  LDC R18, c[0x0][0x394] ;  /* 0x0000e500ff127b82 */ /* 0x000ea20000000800 */
[----:B------:R-:W3:Y:S01]  /*0030*/  LDCU UR5, c[0x0][0x2fc] ;  /* 0x00005f80ff0577ac */ /* 0x000ee20008000800 */
[----:B0-----:R-:W-:Y:S01]  /*0040*/  VIADD R1, R1, 0xfffffff0 ;  /* 0xfffffff001017836 */ /* 0x001fe20000000000 */
[----:B------:R-:W1:Y:S01]  /*0050*/  S2R R22, SR_CTAID.X ;  /* 0x0000000000167919 */ /* 0x000e620000002500 */
[----:B------:R-:W-:Y:S01]  /*0060*/  BSSY.RECONVERGENT B0, `(.L_x_0) ;  /* 0x0000024000007945 */ /* 0x000fe20003800200 */
[----:B------:R-:W0:Y:S01]  /*0070*/  LDCU UR6, c[0x0][0x360] ;  /* 0x00006c00ff0677ac */ /* 0x000e220008000800 */
[----:B------:R-:W4:Y:S01]  /*0080*/  LDCU UR4, c[0x0][0x2f8] ;  /* 0x00005f00ff0477ac */ /* 0x000f220008000800 */
[----:B0-----:R-:W-:-:S02]  /*0090*/  IMAD.U32 R24, RZ, RZ, UR6 ;  /* 0x00000006ff187e24 */ /* 0x001fc4000f8e00ff */
[C---:B--2---:R-:W-:Y:S01]  /*00a0*/  VIADD R0, R18.reuse, 0x1 ;  /* 0x0000000112007836 */ /* 0x044fe20000000000 */
[----:B----4-:R-:W-:Y:S01]  /*00b0*/  IADD3 R6, P1, PT, R1, UR4, RZ ;  /* 0x0000000401067c10 */ /* 0x010fe2000ff3e0ff */
[----:B------:R-:W-:-:S03]  /*00c0*/  IMAD R18, R18, R18, RZ ;  /* 0x0000001212127224 */ /* 0x000fc600078e02ff */
[----:B------:R-:W-:Y:S02]  /*00d0*/  SHF.R.S32.HI R2, RZ, 0x1f, R0 ;  /* 0x0000001fff027819 */ /* 0x000fe40000011400 */
[----:B---3--:R-:W-:Y:S01]  /*00e0*/  IADD3.X R7, PT, PT, RZ, UR5, RZ, P1, !PT ;  /* 0x00000005ff077c10 */ /* 0x008fe20008ffe4ff */
[----:B-1----:R-:W-:-:S04]  /*00f0*/  IMAD R19, R22, UR6, R23 ;  /* 0x0000000616137c24 */ /* 0x002fc8000f8e0217 */
[-C--:B------:R-:W-:Y:S02]  /*0100*/  IMAD R5, R2, R19.reuse, RZ ;  /* 0x0000001302057224 */ /* 0x080fe400078e02ff */
[----:B------:R-:W-:-:S04]  /*0110*/  IMAD.WIDE.U32 R2, R0, R19, RZ ;  /* 0x0000001300027225 */ /* 0x000fc800078e00ff */
[----:B------:R-:W-:-:S05]  /*0120*/  IMAD.IADD R8, R3, 0x1, R5 ;  /* 0x0000000103087824 */ /* 0x000fca00078e0205 */
[----:B------:R-:W-:-:S13]  /*0130*/  ISETP.NE.U32.AND P0, PT, R8, RZ, PT ;  /* 0x000000ff0800720c */ /* 0x000fda0003f05070 */
[----:B------:R-:W-:Y:S05]  /*0140*/  @P0 BRA `(.L_x_1) ;  /* 0x00000000004c0947 */ /* 0x000fea0003800000 */
[----:B------:R-:W0:Y:S01]  /*0150*/  I2F.U32.RP R3, R18 ;  /* 0x0000001200037306 */ /* 0x000e220000209000 */
[----:B------:R-:W-:Y:S01]  /*0160*/  IMAD.MOV R9, RZ, RZ, -R18 ;  /* 0x000000ffff097224 */ /* 0x000fe200078e0a12 */
[----:B------:R-:W-:-:S06]  /*0170*/  ISETP.NE.U32.AND P1, PT, R18, RZ, PT ;  /* 0x000000ff1200720c */ /* 0x000fcc0003f25070 */
[----:B0-----:R-:W0:Y:S02]  /*0180*/  MUFU.RCP R3, R3 ;  /* 0x0000000300037308 */ /* 0x001e240000001000 */
[----:B0-----:R-:W-:-:S06]  /*0190*/  VIADD R4, R3, 0xffffffe ;  /* 0x0ffffffe03047836 */ /* 0x001fcc0000000000 */
[----:B------:R0:W1:Y:S02]  /*01a0*/  F2I.FTZ.U32.TRUNC.NTZ R5, R4 ;  /* 0x0000000400057305 */ /* 0x000064000021f000 */
[----:B0-----:R-:W-:Y:S02]  /*01b0*/  HFMA2 R4, -RZ, RZ, 0, 0 ;  /* 0x00000000ff047431 */ /* 0x001fe400000001ff */
[----:B-1----:R-:W-:-:S04]  /*01c0*/  IMAD R9, R9, R5, RZ ;  /* 0x0000000509097224 */ /* 0x002fc800078e02ff */
[----:B------:R-:W-:-:S04]  /*01d0*/  IMAD.HI.U32 R5, R5, R9, R4 ;  /* 0x0000000905057227 */ /* 0x000fc800078e0004 */
[----:B------:R-:W-:Y:S02]  /*01e0*/  IMAD.MOV.U32 R9, RZ, RZ, RZ ;  /* 0x000000ffff097224 */ /* 0x000fe400078e00ff */
[----:B------:R-:W-:-:S04]  /*01f0*/  IMAD.HI.U32 R5, R5, R2, RZ ;  /* 0x0000000205057227 */ /* 0x000fc800078e00ff */
[----:B------:R-:W-:-:S04]  /*0200*/  IMAD.MOV R5, RZ, RZ, -R5 ;  /* 0x000000ffff057224 */ /* 0x000fc800078e0a05 */
[----:B------:R-:W-:-:S05]  /*0210*/  IMAD R8, R18, R5, R2 ;  /* 0x0000000512087224 */ /* 0x000fca00078e0202 */
[----:B------:R-:W-:-:S13]  /*0220*/  ISETP.GE.U32.AND P0, PT, R8, R18, PT ;  /* 0x000000120800720c */ /* 0x000fda0003f06070 */
[----:B------:R-:W-:-:S05]  /*0230*/  @P0 IMAD.IADD R8, R8, 0x1, -R18 ;  /* 0x0000000108080824 */ /* 0x000fca00078e0a12 */
[----:B------:R-:W-:-:S13]  /*0240*/  ISETP.GE.U32.AND P0, PT, R8, R18, PT ;  /* 0x000000120800720c */ /* 0x000fda0003f06070 */
[----:B------:R-:W-:Y:S02]  /*0250*/  @P0 IADD3 R8, PT, PT, -R18, R8, RZ ;  /* 0x0000000812080210 */ /* 0x000fe40007ffe1ff */
[----:B------:R-:W-:Y:S01]  /*0260*/  @!P1 LOP3.LUT R8, RZ, R18, RZ, 0x33, !PT ;  /* 0x00000012ff089212 */ /* 0x000fe200078e33ff */
[----:B------:R-:W-:Y:S06]  /*0270*/  BRA `(.L_x_2) ;  /* 0x0000000000087947 */ /* 0x000fec0003800000 */
.L_x_1:
[----:B------:R-:W-:-:S07]  /*0280*/  MOV R10, 0x2a0 ;  /* 0x000002a0000a7802 */ /* 0x000fce0000000f00 */
[----:B------:R-:W-:Y:S05]  /*0290*/  CALL.REL.NOINC `($__internal_1_$__cuda_sm20_rem_u64) ;  /* 0x0000000800f47944 */ /* 0x000fea0003c00000 */
.L_x_2:
[----:B------:R-:W-:Y:S05]  /*02a0*/  BSYNC.RECONVERGENT B0 ;  /* 0x0000000000007941 */ /* 0x000fea0003800200 */
.L_x_0:
[----:B------:R-:W0:Y:S02]  /*02b0*/  LDCU UR4, c[0x0][0x394] ;  /* 0x00007280ff0477ac */ /* 0x000e240008000800 */
[----:B0-----:R-:W-:-:S04]  /*02c0*/  USHF.R.S32.HI UR5, URZ, 0x1f, UR4 ;  /* 0x0000001fff057899 */ /* 0x001fc80008011404 */
[----:B------:R-:W-:-:S09]  /*02d0*/  UISETP.NE.U32.AND UP0, UPT, UR5, URZ, UPT ;  /* 0x000000ff0500728c */ /* 0x000fd2000bf05070 */
[----:B------:R-:W-:Y:S05]  /*02e0*/  BRA.U UP0, `(.L_x_3) ;  /* 0x00000001005c7547 */ /* 0x000fea000b800000 */
[----:B------:R-:W0:Y:S01]  /*02f0*/  I2F.U32.RP R4, UR4 ;  /* 0x0000000400047d06 */ /* 0x000e220008209000 */
[----:B------:R-:W-:Y:S01]  /*0300*/  ISETP.NE.U32.AND P2, PT, RZ, UR4, PT ;  /* 0x00000004ff007c0c */ /* 0x000fe2000bf45070 */
[----:B------:R-:W-:Y:S02]  /*0310*/  IMAD.MOV.U32 R25, RZ, RZ, RZ ;  /* 0x000000ffff197224 */ /* 0x000fe400078e00ff */
[----:B------:R-:W-:-:S04]  /*0320*/  IMAD.MOV.U32 R17, RZ, RZ, RZ ;  /* 0x000000ffff117224 */ /* 0x000fc800078e00ff */
[----:B0-----:R-:W0:Y:S02]  /*0330*/  MUFU.RCP R4, R4 ;  /* 0x0000000400047308 */ /* 0x001e240000001000 */
[----:B0-----:R-:W-:-:S06]  /*0340*/  VIADD R2, R4, 0xffffffe ;  /* 0x0ffffffe04027836 */ /* 0x001fcc0000000000 */
[----:B------:R0:W1:Y:S02]  /*0350*/  F2I.FTZ.U32.TRUNC.NTZ R3, R2 ;  /* 0x0000000200037305 */ /* 0x000064000021f000 */
[----:B0-----:R-:W-:Y:S01]  /*0360*/  IMAD.MOV.U32 R2, RZ, RZ, RZ ;  /* 0x000000ffff027224 */ /* 0x001fe200078e00ff */
[----:B-1----:R-:W-:-:S05]  /*0370*/  IADD3 R5, PT, PT, RZ, -R3, RZ ;  /* 0x80000003ff057210 */ /* 0x002fca0007ffe0ff */
[----:B------:R-:W-:-:S04]  /*0380*/  IMAD R5, R5, UR4, RZ ;  /* 0x0000000405057c24 */ /* 0x000fc8000f8e02ff */
[----:B------:R-:W-:-:S06]  /*0390*/  IMAD.HI.U32 R3, R3, R5, R2 ;  /* 0x0000000503037227 */ /* 0x000fcc00078e0002 */
[----:B------:R-:W-:-:S04]  /*03a0*/  IMAD.HI.U32 R16, R3, R8, RZ ;  /* 0x0000000803107227 */ /* 0x000fc800078e00ff */
[----:B------:R-:W-:-:S04]  /*03b0*/  IMAD.MOV R3, RZ, RZ, -R16 ;  /* 0x000000ffff037224 */ /* 0x000fc800078e0a10 */
[----:B------:R-:W-:-:S05]  /*03c0*/  IMAD R3, R3, UR4, R8 ;  /* 0x0000000403037c24 */ /* 0x000fca000f8e0208 */
[----:B------:R-:W-:-:S13]  /*03d0*/  ISETP.GE.U32.AND P0, PT, R3, UR4, PT ;  /* 0x0000000403007c0c */ /* 0x000fda000bf06070 */
[----:B------:R-:W-:Y:S01]  /*03e0*/  @P0 IADD3 R3, PT, PT, R3, -UR4, RZ ;  /* 0x8000000403030c10 */ /* 0x000fe2000fffe0ff */
[----:B------:R-:W-:-:S03]  /*03f0*/  @P0 VIADD R16, R16, 0x1 ;  /* 0x0000000110100836 */ /* 0x000fc60000000000 */
[----:B------:R-:W-:-:S13]  /*0400*/  ISETP.GE.U32.AND P1, PT, R3, UR4, PT ;  /* 0x0000000403007c0c */ /* 0x000fda000bf26070 */
[----:B------:R-:W-:Y:S01]  /*0410*/  @P1 VIADD R16, R16, 0x1 ;  /* 0x0000000110101836 */ /* 0x000fe20000000000 */
[----:B------:R-:W-:-:S04]  /*0420*/  @!P2 LOP3.LUT R16, RZ, UR4, RZ, 0x33, !PT ;  /* 0x00000004ff10ac12 */ /* 0x000fc8000f8e33ff */
[----:B------:R-:W-:-:S05]  /*0430*/  IADD3 R27, PT, PT, -R16, RZ, RZ ;  /* 0x000000ff101b7210 */ /* 0x000fca0007ffe1ff */
[----:B------:R-:W-:Y:S01]  /*0440*/  IMAD R27, R27, UR4, R8 ;  /* 0x000000041b1b7c24 */ /* 0x000fe2000f8e0208 */
[----:B------:R-:W-:Y:S06]  /*0450*/  BRA `(.L_x_4) ;  /* 0x0000000000387947 */ /* 0x000fec0003800000 */
.L_x_3:
[----:B------:R-:W-:Y:S01]  /*0460*/  MOV R11, R8 ;  /* 0x00000008000b7202 */ /* 0x000fe20000000f00 */
[----:B------:R-:W-:Y:S01]  /*0470*/  IMAD.MOV.U32 R12, RZ, RZ, R9 ;  /* 0x000000ffff0c7224 */ /* 0x000fe200078e0009 */
[----:B------:R-:W-:-:S07]  /*0480*/  MOV R10, 0x4a0 ;  /* 0x000004a0000a7802 */ /* 0x000fce0000000f00 */
[----:B------:R-:W-:Y:S05]  /*0490*/  CALL.REL.NOINC `($__internal_0_$__cuda_sm20_div_u64) ;  /* 0x0000000400647944 */ /* 0x000fea0003c00000 */
[----:B------:R-:W0:Y:S01]  /*04a0*/  LDCU UR4, c[0x0][0x394] ;  /* 0x00007280ff0477ac */ /* 0x000e220008000800 */
[----:B------:R-:W-:Y:S01]  /*04b0*/  IADD3 R25, P0, PT, RZ, -R16, RZ ;  /* 0x80000010ff197210 */ /* 0x000fe20007f1e0ff */
[----:B------:R-:W-:Y:S01]  /*04c0*/  IMAD.MOV.U32 R3, RZ, RZ, R9 ;  /* 0x000000ffff037224 */ /* 0x000fe200078e0009 */
[----:B------:R-:W-:-:S03]  /*04d0*/  MOV R2, R8 ;  /* 0x0000000800027202 */ /* 0x000fc60000000f00 */
[----:B------:R-:W-:-:S04]  /*04e0*/  IMAD.X R4, RZ, RZ, ~R17, P0 ;  /* 0x000000ffff047224 */ /* 0x000fc800000e0e11 */
[----:B0-----:R-:W-:Y:S02]  /*04f0*/  IMAD R4, R4, UR4, RZ ;  /* 0x0000000404047c24 */ /* 0x001fe4000f8e02ff */
[----:B------:R-:W-:-:S04]  /*0500*/  IMAD.WIDE.U32 R2, R25, UR4, R2 ;  /* 0x0000000419027c25 */ /* 0x000fc8000f8e0002 */
[----:B------:R-:W-:Y:S02]  /*0510*/  IMAD R25, R25, UR5, R4 ;  /* 0x0000000519197c24 */ /* 0x000fe4000f8e0204 */
[----:B------:R-:W-:-:S03]  /*0520*/  IMAD.MOV.U32 R27, RZ, RZ, R2 ;  /* 0x000000ffff1b7224 */ /* 0x000fc600078e0002 */
[----:B------:R-:W-:-:S07]  /*0530*/  IADD3 R25, PT, PT, R3, R25, RZ ;  /* 0x0000001903197210 */ /* 0x000fce0007ffe0ff */
.L_x_4:
[----:B------:R-:W0:Y:S01]  /*0540*/  LDCU UR4, c[0x0][0x370] ;  /* 0x00006e00ff0477ac */ /* 0x000e220008000800 */
[----:B------:R-:W-:Y:S01]  /*0550*/  BSSY.RECONVERGENT B6, `(.L_x_5) ;  /* 0x000000f000067945 */ /* 0x000fe20003800200 */
[----:B------:R-:W1:Y:S01]  /*0560*/  LDCU.64 UR36, c[0x0][0x358] ;  /* 0x00006b00ff2477ac */ /* 0x000e620008000a00 */
[----:B0-----:R-:W-:-:S06]  /*0570*/  UIADD3 UR4, UPT, UPT, UR4, -0x1, URZ ;  /* 0xffffffff04047890 */ /* 0x001fcc000fffe0ff */
[----:B------:R-:W-:-:S04]  /*0580*/  ISETP.NE.AND P0, PT, R22, UR4, PT ;  /* 0x0000000416007c0c */ /* 0x000fc8000bf05270 */
[----:B------:R-:W-:-:S13]  /*0590*/  ISETP.NE.OR P0, PT, R23, RZ, P0 ;  /* 0x000000ff1700720c */ /* 0x000fda0000705670 */
[----:B-1----:R-:W-:Y:S05]  /*05a0*/  @P0 BRA `(.L_x_6) ;  /* 0x0000000000240947 */ /* 0x002fea0003800000 */
[----:B------:R-:W-:Y:S01]  /*05b0*/  MOV R2, 0x0 ;  /* 0x0000000000027802 */ /* 0x000fe20000000f00 */
[----:B------:R0:W-:Y:S01]  /*05c0*/  STL [R1+0x8], R0 ;  /* 0x0000080001007387 */ /* 0x0001e20000100800 */
[----:B------:R-:W1:Y:S03]  /*05d0*/  LDCU.64 UR4, c[0x4][0x8] ;  /* 0x01000100ff0477ac */ /* 0x000e660008000a00 */
[----:B------:R0:W-:Y:S01]  /*05e0*/  STL.64 [R1], R8 ;  /* 0x0000000801007387 */ /* 0x0001e20000100a00 */
[----:B------:R-:W2:Y:S01]  /*05f0*/  LDC.64 R2, c[0x4][R2] ;  /* 0x0100000002027b82 */ /* 0x000ea20000000a00 */
[----:B-1----:R-:W-:Y:S02]  /*0600*/  IMAD.U32 R4, RZ, RZ, UR4 ;  /* 0x00000004ff047e24 */ /* 0x002fe4000f8e00ff */
[----:B0-----:R-:W-:-:S07]  /*0610*/  IMAD.U32 R5, RZ, RZ, UR5 ;  /* 0x00000005ff057e24 */ /* 0x001fce000f8e00ff */
[----:B------:R-:W-:-:S07]  /*0620*/  LEPC R20, `(.L_x_6) ;  /* 0x000000001014794e */ /* 0x000fce0000000000 */
[----:B--2---:R-:W-:Y:S05]  /*0630*/  CALL.ABS.NOINC R2 ;  /* 0x0000000002007343 */ /* 0x004fea0003c00000 */
.L_x_6:
[----:B------:R-:W-:Y:S05]  /*0640*/  BSYNC.RECONVERGENT B6 ;  /* 0x0000000000067941 */ /* 0x000fea0003800200 */
.L_x_5:
[----:B------:R-:W0:Y:S01]  /*0650*/  LDC.64 R4, c[0x0][0x380] ;  /* 0x0000e000ff047b82 */ /* 0x000e220000000a00 */
[CC--:B------:R-:W-:Y:S01]  /*0660*/  ISETP.LT.U32.AND P0, PT, R16.reuse, R27.reuse, PT ;  /* 0x0000001b1000720c */ /* 0x0c0fe20003f01070 */
[----:B------:R-:W1:Y:S01]  /*0670*/  LDCU UR4, c[0x0][0x394] ;  /* 0x00007280ff0477ac */ /* 0x000e620008000800 */
[C---:B------:R-:W-:Y:S02]  /*0680*/  ISETP.GT.U32.AND P1, PT, R16.reuse, R27, PT ;  /* 0x0000001b1000720c */ /* 0x040fe40003f24070 */
[CC--:B------:R-:W-:Y:S02]  /*0690*/  ISETP.LT.U32.AND.EX P0, PT, R17.reuse, R25.reuse, PT, P0 ;  /* 0x000000191100720c */ /* 0x0c0fe40003f01100 */
[----:B------:R-:W-:Y:S02]  /*06a0*/  ISETP.GT.U32.AND.EX P1, PT, R17, R25, PT, P1 ;  /* 0x000000191100720c */ /* 0x000fe40003f24110 */
[CC--:B------:R-:W-:Y:S02]  /*06b0*/  SEL R3, R16.reuse, R27.reuse, P0 ;  /* 0x0000001b10037207 */ /* 0x0c0fe40000000000 */
[----:B------:R-:W-:-:S02]  /*06c0*/  SEL R27, R16, R27, P1 ;  /* 0x0000001b101b7207 */ /* 0x000fc40000800000 */
[CC--:B------:R-:W-:Y:S02]  /*06d0*/  SEL R0, R17.reuse, R25.reuse, P0 ;  /* 0x0000001911007207 */ /* 0x0c0fe40000000000 */
[----:B------:R-:W-:-:S03]  /*06e0*/  SEL R16, R17, R25, P1 ;  /* 0x0000001911107207 */ /* 0x000fc60000800000 */
[----:B------:R-:W-:Y:S02]  /*06f0*/  IMAD R7, R0, 0xc, RZ ;  /* 0x0000000c00077824 */ /* 0x000fe400078e02ff */
[----:B------:R-:W-:Y:S02]  /*0700*/  IMAD R9, R16, 0xc, RZ ;  /* 0x0000000c10097824 */ /* 0x000fe400078e02ff */
[----:B0-----:R-:W-:-:S04]  /*0710*/  IMAD.WIDE.U32 R2, R3, 0xc, R4 ;  /* 0x0000000c03027825 */ /* 0x001fc800078e0004 */
[----:B------:R-:W-:Y:S01]  /*0720*/  IMAD.WIDE.U32 R4, R27, 0xc, R4 ;  /* 0x0000000c1b047825 */ /* 0x000fe200078e0004 */
[----:B------:R-:W-:-:S03]  /*0730*/  IADD3 R3, PT, PT, R3, R7, RZ ;  /* 0x0000000703037210 */ /* 0x000fc60007ffe0ff */
[----:B------:R-:W-:Y:S02]  /*0740*/  IMAD.IADD R5, R5, 0x1, R9 ;  /* 0x0000000105057824 */ /* 0x000fe400078e0209 */
[----:B------:R-:W2:Y:S04]  /*0750*/  LDG.E R6, desc[UR36][R2.64+0x4] ;  /* 0x0000042402067981 */ /* 0x000ea8000c1e1900 */
[----:B------:R-:W2:Y:S04]  /*0760*/  LDG.E R11, desc[UR36][R4.64+0x10] ;  /* 0x00001024040b7981 */ /* 0x000ea8000c1e1900 */
[----:B------:R-:W3:Y:S04]  /*0770*/  LDG.E R9, desc[UR36][R4.64+0xc] ;  /* 0x00000c2404097981 */ /* 0x000ee8000c1e1900 */
[----:B------:R-:W3:Y:S04]  /*0780*/  LDG.E R0, desc[UR36][R2.64] ;  /* 0x0000002402007981 */ /* 0x000ee8000c1e1900 */
[----:B------:R-:W4:Y:S04]  /*0790*/  LDG.E R8, desc[UR36][R4.64+0x14] ;  /* 0x0000142404087981 */ /* 0x000f28000c1e1900 */
[----:B------:R0:W4:Y:S01]  /*07a0*/  LDG.E R7, desc[UR36][R2.64+0x8] ;  /* 0x0000082402077981 */ /* 0x000122000c1e1900 */
[----:B------:R-:W5:Y:S01]  /*07b0*/  S2UR UR5, SR_CgaCtaId ;  /* 0x00000000000579c3 */ /* 0x000f620000008800 */
[----:B-1----:R-:W-:Y:S01]  /*07c0*/  VIADD R18, R18, UR4 ;  /* 0x0000000412127c36 */ /* 0x002fe20008000000 */
[----:B------:R-:W-:-:S04]  /*07d0*/  UMOV UR4, 0x400 ;  /* 0x0000040000047882 */ /* 0x000fc80000000000 */
[----:B------:R-:W-:-:S04]  /*07e0*/  LEA.HI R18, R18, R18, RZ, 0x1 ;  /* 0x0000001212127211 */ /* 0x000fc800078f08ff */
[----:B------:R-:W-:-:S04]  /*07f0*/  SHF.R.S32.HI R18, RZ, 0x1, R18 ;  /* 0x00000001ff127819 */ /* 0x000fc80000011412 */
[----:B------:R-:W-:Y:S02]  /*0800*/  ISETP.LT.U32.AND P1, PT, R19, R18, PT ;  /* 0x000000121300720c */ /* 0x000fe40003f21070 */
[----:B------:R-:W-:Y:S01]  /*0810*/  SHF.R.S32.HI R18, RZ, 0x1f, R18 ;  /* 0x0000001fff127819 */ /* 0x000fe20000011412 */
[----:B-----5:R-:W-:-:S06]  /*0820*/  ULEA UR4, UR5, UR4, 0x18 ;  /* 0x0000000405047291 */ /* 0x020fcc000f8ec0ff */
[----:B0-----:R-:W-:Y:S01]  /*0830*/  LEA R3, R23, UR4, 0x2 ;  /* 0x0000000417037c11 */ /* 0x001fe2000f8e10ff */
[----:B------:R-:W-:Y:S05]  /*0840*/  WARPSYNC.ALL ;  /* 0x0000000000007948 */ /* 0x000fea0003800000 */
[----:B--2---:R-:W-:-:S04]  /*0850*/  ISETP.NE.AND P0, PT, R6, R11, PT ;  /* 0x0000000b0600720c */ /* 0x004fc80003f05270 */
[----:B---3--:R-:W-:-:S04]  /*0860*/  ISETP.EQ.AND P0, PT, R0, R9, !P0 ;  /* 0x000000090000720c */ /* 0x008fc80004702270 */
[----:B----4-:R-:W-:-:S04]  /*0870*/  ISETP.EQ.AND P0, PT, R7, R8, P0 ;  /* 0x000000080700720c */ /* 0x010fc80000702270 */
[----:B------:R-:W-:Y:S02]  /*0880*/  ISETP.LT.U32.AND.EX P0, PT, RZ, R18, P0, P1 ;  /* 0x00000012ff00720c */ /* 0x000fe40000701110 */
[----:B------:R-:W-:Y:S02]  /*0890*/  ISETP.GE.U32.AND P1, PT, R24, 0x2, PT ;  /* 0x000000021800780c */ /* 0x000fe40003f26070 */
[----:B------:R-:W-:Y:S02]  /*08a0*/  SEL R0, RZ, 0x1, !P0 ;  /* 0x00000001ff007807 */ /* 0x000fe40004000000 */
[----:B------:R-:W-:-:S03]  /*08b0*/  ISETP.NE.AND P0, PT, R23, RZ, PT ;  /* 0x000000ff1700720c */ /* 0x000fc60003f05270 */
[----:B------:R0:W-:Y:S01]  /*08c0*/  STS [R3], R0 ;  /* 0x0000000003007388 */ /* 0x0001e20000000800 */
[----:B------:R-:W-:Y:S06]  /*08d0*/  BAR.SYNC.DEFER_BLOCKING 0x0 ;  /* 0x0000000000007b1d */ /* 0x000fec0000010000 */
[----:B------:R-:W-:Y:S05]  /*08e0*/  @!P1 BRA `(.L_x_7) ;  /* 0x00000000002c9947 */ /* 0x000fea0003800000 */
.L_x_8:
[----:B------:R-:W-:-:S04]  /*08f0*/  SHF.R.U32.HI R4, RZ, 0x1, R24 ;  /* 0x00000001ff047819 */ /* 0x000fc80000011618 */
[----:B------:R-:W-:-:S13]  /*0900*/  ISETP.GE.U32.AND P1, PT, R23, R4, PT ;  /* 0x000000041700720c */ /* 0x000fda0003f26070 */
[----:B0-----:R-:W-:Y:S01]  /*0910*/  @!P1 LEA R0, R4, R3, 0x2 ;  /* 0x0000000304009211 */ /* 0x001fe200078e10ff */
[----:B------:R-:W-:Y:S05]  /*0920*/  @!P1 LDS R5, [R3] ;  /* 0x0000000003059984 */ /* 0x000fea0000000800 */
[----:B------:R-:W0:Y:S02]  /*0930*/  @!P1 LDS R0, [R0] ;  /* 0x0000000000009984 */ /* 0x000e240000000800 */
[----:B0-----:R-:W-:-:S05]  /*0940*/  @!P1 IMAD.IADD R2, R0, 0x1, R5 ;  /* 0x0000000100029824 */ /* 0x001fca00078e0205 */
[----:B------:R1:W-:Y:S01]  /*0950*/  @!P1 STS [R3], R2 ;  /* 0x0000000203009388 */ /* 0x0003e20000000800 */
[----:B------:R-:W-:Y:S01]  /*0960*/  BAR.SYNC.DEFER_BLOCKING 0x0 ;  /* 0x0000000000007b1d */ /* 0x000fe20000010000 */
[----:B------:R-:W-:Y:S01]  /*0970*/  ISETP.GT.U32.AND P1, PT, R24, 0x3, PT ;  /* 0x000000031800780c */ /* 0x000fe20003f24070 */
[----:B------:R-:W-:-:S12]  /*0980*/  IMAD.MOV.U32 R24, RZ, RZ, R4 ;  /* 0x000000ffff187224 */ /* 0x000fd800078e0004 */
[----:B-1----:R-:W-:Y:S05]  /*0990*/  @P1 BRA `(.L_x_8) ;  /* 0xfffffffc00d41947 */ /* 0x002fea000383ffff */
.L_x_7:
[----:B------:R-:W-:Y:S05]  /*09a0*/  @P0 EXIT ;  /* 0x000000000000094d */ /* 0x000fea0003800000 */
[----:B------:R-:W1:Y:S01]  /*09b0*/  S2UR UR5, SR_CgaCtaId ;  /* 0x00000000000579c3 */ /* 0x000e620000008800 */
[----:B------:R-:W-:-:S07]  /*09c0*/  UMOV UR4, 0x400 ;  /* 0x0000040000047882 */ /* 0x000fce0000000000 */
[----:B0-----:R-:W0:Y:S01]  /*09d0*/  LDC.64 R2, c[0x0][0x388] ;  /* 0x0000e200ff027b82 */ /* 0x001e220000000a00 */
[----:B-1----:R-:W-:Y:S01]  /*09e0*/  ULEA UR4, UR5, UR4, 0x18 ;  /* 0x0000000405047291 */ /* 0x002fe2000f8ec0ff */
[----:B0-----:R-:W-:-:S08]  /*09f0*/  IMAD.WIDE.U32 R22, R22, 0x4, R2 ;  /* 0x0000000416167825 */ /* 0x001fd000078e0002 */
[----:B------:R-:W0:Y:S04]  /*0a00*/  LDS R5, [UR4] ;  /* 0x00000004ff057984 */ /* 0x000e280008000800 */
[----:B0-----:R-:W-:Y:S01]  /*0a10*/  STG.E desc[UR36][R22.64], R5 ;  /* 0x0000000516007986 */ /* 0x001fe2000c101924 */
[----:B------:R-:W-:Y:S05]  /*0a20*/  EXIT ;  /* 0x000000000000794d */ /* 0x000fea0003800000 */
        .weak           $__internal_0_$__cuda_sm20_div_u64
        .type           $__internal_0_$__cuda_sm20_div_u64,@function
        .size           $__internal_0_$__cuda_sm20_div_u64,($__internal_1_$__cuda_sm20_rem_u64 - $__internal_0_$__cuda_sm20_div_u64)
$__internal_0_$__cuda_sm20_div_u64:
[----:B------:R-:W0:Y:S02]  /*0a30*/  LDCU UR4, c[0x0][0x394] ;  /* 0x00007280ff0477ac */ /* 0x000e240008000800 */
[----:B0-----:R-:W0:Y:S08]  /*0a40*/  I2F.U64.RP R13, UR4 ;  /* 0x00000004000d7d12 */ /* 0x001e300008309000 */
[----:B0-----:R-:W0:Y:S02]  /*0a50*/  MUFU.RCP R13, R13 ;  /* 0x0000000d000d7308 */ /* 0x001e240000001000 */
[----:B0-----:R-:W-:-:S06]  /*0a60*/  IADD3 R2, PT, PT, R13, 0x1ffffffe, RZ ;  /* 0x1ffffffe0d027810 */ /* 0x001fcc0007ffe0ff */
[----:B------:R-:W0:Y:S02]  /*0a70*/  F2I.U64.TRUNC R2, R2 ;  /* 0x0000000200027311 */ /* 0x000e24000020d800 */
[----:B0-----:R-:W-:-:S04]  /*0a80*/  IMAD.WIDE.U32 R4, R2, UR4, RZ ;  /* 0x0000000402047c25 */ /* 0x001fc8000f8e00ff */
[----:B------:R-:W-:Y:S01]  /*0a90*/  IMAD R5, R2, UR5, R5 ;  /* 0x0000000502057c24 */ /* 0x000fe2000f8e0205 */
[----:B------:R-:W-:-:S03]  /*0aa0*/  IADD3 R15, P0, PT, RZ, -R4, RZ ;  /* 0x80000004ff0f7210 */ /* 0x000fc60007f1e0ff */
[----:B------:R-:W-:Y:S02]  /*0ab0*/  IMAD R5, R3, UR4, R5 ;  /* 0x0000000403057c24 */ /* 0x000fe4000f8e0205 */
[----:B------:R-:W-:-:S04]  /*0ac0*/  IMAD.HI.U32 R4, R2, R15, RZ ;  /* 0x0000000f02047227 */ /* 0x000fc800078e00ff */
[----:B------:R-:W-:Y:S02]  /*0ad0*/  IMAD.X R17, RZ, RZ, ~R5, P0 ;  /* 0x000000ffff117224 */ /* 0x000fe400000e0e05 */
[----:B------:R-:W-:Y:S02]  /*0ae0*/  IMAD.MOV.U32 R5, RZ, RZ, R2 ;  /* 0x000000ffff057224 */ /* 0x000fe400078e0002 */
[-C--:B------:R-:W-:Y:S02]  /*0af0*/  IMAD R13, R3, R17.reuse, RZ ;  /* 0x00000011030d7224 */ /* 0x080fe400078e02ff */
[----:B------:R-:W-:-:S04]  /*0b00*/  IMAD.WIDE.U32 R4, P0, R2, R17, R4 ;  /* 0x0000001102047225 */ /* 0x000fc80007800004 */
[----:B------:R-:W-:-:S04]  /*0b10*/  IMAD.HI.U32 R17, R3, R17, RZ ;  /* 0x0000001103117227 */ /* 0x000fc800078e00ff */
[----:B------:R-:W-:-:S05]  /*0b20*/  IMAD.HI.U32 R4, P1, R3, R15, R4 ;  /* 0x0000000f03047227 */ /* 0x000fca0007820004 */
[----:B------:R-:W-:Y:S02]  /*0b30*/  IADD3 R5, P2, PT, R13, R4, RZ ;  /* 0x000000040d057210 */ /* 0x000fe40007f5e0ff */
[----:B------:R-:W-:-:S03]  /*0b40*/  IADD3.X R4, PT, PT, R17, R3, RZ, P0, !PT ;  /* 0x0000000311047210 */ /* 0x000fc600007fe4ff */
[----:B------:R-:W-:Y:S01]  /*0b50*/  IMAD.WIDE.U32 R2, R5, UR4, RZ ;  /* 0x0000000405027c25 */ /* 0x000fe2000f8e00ff */
[----:B------:R-:W-:-:S03]  /*0b60*/  IADD3.X R13, PT, PT, RZ, RZ, R4, P2, P1 ;  /* 0x000000ffff0d7210 */ /* 0x000fc600017e2404 */
[----:B------:R-:W-:Y:S01]  /*0b70*/  IMAD R4, R5, UR5, R3 ;  /* 0x0000000505047c24 */ /* 0x000fe2000f8e0203 */
[----:B------:R-:W-:-:S03]  /*0b80*/  IADD3 R3, P0, PT, RZ, -R2, RZ ;  /* 0x80000002ff037210 */ /* 0x000fc60007f1e0ff */
[----:B------:R-:W-:Y:S02]  /*0b90*/  IMAD R2, R13, UR4, R4 ;  /* 0x000000040d027c24 */ /* 0x000fe4000f8e0204 */
[----:B------:R-:W-:-:S04]  /*0ba0*/  IMAD.HI.U32 R4, R5, R3, RZ ;  /* 0x0000000305047227 */ /* 0x000fc800078e00ff */
[----:B------:R-:W-:-:S04]  /*0bb0*/  IMAD.X R2, RZ, RZ, ~R2, P0 ;  /* 0x000000ffff027224 */ /* 0x000fc800000e0e02 */
[----:B------:R-:W-:-:S04]  /*0bc0*/  IMAD.WIDE.U32 R4, P0, R5, R2, R4 ;  /* 0x0000000205047225 */ /* 0x000fc80007800004 */
[C---:B------:R-:W-:Y:S02]  /*0bd0*/  IMAD R14, R13.reuse, R2, RZ ;  /* 0x000000020d0e7224 */ /* 0x040fe400078e02ff */
[----:B------:R-:W-:-:S04]  /*0be0*/  IMAD.HI.U32 R5, P1, R13, R3, R4 ;  /* 0x000000030d057227 */ /* 0x000fc80007820004 */
[----:B------:R-:W-:Y:S02]  /*0bf0*/  HFMA2 R3, -RZ, RZ, 0, 0 ;  /* 0x00000000ff037431 */ /* 0x000fe400000001ff */
[----:B------:R-:W-:Y:S01]  /*0c00*/  IMAD.HI.U32 R2, R13, R2, RZ ;  /* 0x000000020d027227 */ /* 0x000fe200078e00ff */
[----:B------:R-:W-:-:S03]  /*0c10*/  IADD3 R5, P2, PT, R14, R5, RZ ;  /* 0x000000050e057210 */ /* 0x000fc60007f5e0ff */
[----:B------:R-:W-:Y:S02]  /*0c20*/  IMAD.X R13, R2, 0x1, R13, P0 ;  /* 0x00000001020d7824 */ /* 0x000fe400000e060d */
[----:B------:R-:W-:-:S03]  /*0c30*/  IMAD.HI.U32 R2, R5, R11, RZ ;  /* 0x0000000b05027227 */ /* 0x000fc600078e00ff */
[----:B------:R-:W-:Y:S01]  /*0c40*/  IADD3.X R13, PT, PT, RZ, RZ, R13, P2, P1 ;  /* 0x000000ffff0d7210 */ /* 0x000fe200017e240d */
[----:B------:R-:W-:-:S04]  /*0c50*/  IMAD.WIDE.U32 R2, R5, R12, R2 ;  /* 0x0000000c05027225 */ /* 0x000fc800078e0002 */
[C---:B------:R-:W-:Y:S02]  /*0c60*/  IMAD R5, R13.reuse, R12, RZ ;  /* 0x0000000c0d057224 */ /* 0x040fe400078e02ff */
[----:B------:R-:W-:-:S04]  /*0c70*/  IMAD.HI.U32 R2, P0, R13, R11, R2 ;  /* 0x0000000b0d027227 */ /* 0x000fc80007800002 */
[----:B------:R-:W-:Y:S01]  /*0c80*/  IMAD.HI.U32 R4, R13, R12, RZ ;  /* 0x0000000c0d047227 */ /* 0x000fe200078e00ff */
[----:B------:R-:W-:-:S03]  /*0c90*/  IADD3 R5, P1, PT, R5, R2, RZ ;  /* 0x0000000205057210 */ /* 0x000fc60007f3e0ff */
[----:B------:R-:W-:Y:S02]  /*0ca0*/  IMAD.X R4, RZ, RZ, R4, P0 ;  /* 0x000000ffff047224 */ /* 0x000fe400000e0604 */
[----:B------:R-:W-:-:S04]  /*0cb0*/  IMAD.WIDE.U32 R2, R5, UR4, RZ ;  /* 0x0000000405027c25 */ /* 0x000fc8000f8e00ff */
[----:B------:R-:W-:Y:S01]  /*0cc0*/  IMAD.X R4, RZ, RZ, R4, P1 ;  /* 0x000000ffff047224 */ /* 0x000fe200008e0604 */
[----:B------:R-:W-:Y:S01]  /*0cd0*/  IADD3 R14, P1, PT, -R2, R11, RZ ;  /* 0x0000000b020e7210 */ /* 0x000fe20007f3e1ff */
[----:B------:R-:W-:-:S03]  /*0ce0*/  IMAD R3, R5, UR5, R3 ;  /* 0x0000000505037c24 */ /* 0x000fc6000f8e0203 */
[----:B------:R-:W-:Y:S01]  /*0cf0*/  ISETP.GE.U32.AND P0, PT, R14, UR4, PT ;  /* 0x000000040e007c0c */ /* 0x000fe2000bf06070 */
[----:B------:R-:W-:Y:S01]  /*0d00*/  IMAD R3, R4, UR4, R3 ;  /* 0x0000000404037c24 */ /* 0x000fe2000f8e0203 */
[----:B------:R-:W-:-:S04]  /*0d10*/  IADD3 R11, P2, PT, R14, -UR4, RZ ;  /* 0x800000040e0b7c10 */ /* 0x000fc8000ff5e0ff */
[----:B------:R-:W-:Y:S02]  /*0d20*/  IADD3.X R13, PT, PT, ~R3, R12, RZ, P1, !PT ;  /* 0x0000000c030d7210 */ /* 0x000fe40000ffe5ff */
[----:B------:R-:W-:Y:S02]  /*0d30*/  IADD3 R2, P1, PT, R5, 0x1, RZ ;  /* 0x0000000105027810 */ /* 0x000fe40007f3e0ff */
[C---:B------:R-:W-:Y:S02]  /*0d40*/  ISETP.GE.U32.AND.EX P0, PT, R13.reuse, UR5, PT, P0 ;  /* 0x000000050d007c0c */ /* 0x040fe4000bf06100 */
[----:B------:R-:W-:Y:S01]  /*0d50*/  IADD3.X R12, PT, PT, R13, ~UR5, RZ, P2, !PT ;  /* 0x800000050d0c7c10 */ /* 0x000fe200097fe4ff */
[----:B------:R-:W-:Y:S01]  /*0d60*/  IMAD.X R3, RZ, RZ, R4, P1 ;  /* 0x000000ffff037224 */ /* 0x000fe200008e0604 */
[----:B------:R-:W-:Y:S02]  /*0d70*/  SEL R5, R2, R5, P0 ;  /* 0x0000000502057207 */ /* 0x000fe40000000000 */
[----:B------:R-:W-:-:S02]  /*0d80*/  SEL R11, R11, R14, P0 ;  /* 0x0000000e0b0b7207 */ /* 0x000fc40000000000 */
[----:B------:R-:W-:Y:S02]  /*0d90*/  SEL R4, R3, R4, P0 ;  /* 0x0000000403047207 */ /* 0x000fe40000000000 */
[----:B------:R-:W-:Y:S02]  /*0da0*/  IADD3 R16, P2, PT, R5, 0x1, RZ ;  /* 0x0000000105107810 */ /* 0x000fe40007f5e0ff */
[----:B------:R-:W-:Y:S02]  /*0db0*/  SEL R2, R12, R13, P0 ;  /* 0x0000000d0c027207 */ /* 0x000fe40000000000 */
[----:B------:R-:W-:Y:S01]  /*0dc0*/  ISETP.GE.U32.AND P0, PT, R11, UR4, PT ;  /* 0x000000040b007c0c */ /* 0x000fe2000bf06070 */
[----:B------:R-:W-:Y:S01]  /*0dd0*/  IMAD.X R17, RZ, RZ, R4, P2 ;  /* 0x000000ffff117224 */ /* 0x000fe200010e0604 */
[----:B------:R-:W-:Y:S02]  /*0de0*/  ISETP.NE.U32.AND P1, PT, RZ, UR4, PT ;  /* 0x00000004ff007c0c */ /* 0x000fe4000bf25070 */
[----:B------:R-:W-:-:S02]  /*0df0*/  ISETP.GE.U32.AND.EX P0, PT, R2, UR5, PT, P0 ;  /* 0x0000000502007c0c */ /* 0x000fc4000bf06100 */
[----:B------:R-:W-:Y:S02]  /*0e00*/  MOV R11, 0x0 ;  /* 0x00000000000b7802 */ /* 0x000fe40000000f00 */
[----:B------:R-:W-:Y:S02]  /*0e10*/  ISETP.NE.AND.EX P1, PT, RZ, UR5, PT, P1 ;  /* 0x00000005ff007c0c */ /* 0x000fe4000bf25310 */
[----:B------:R-:W-:Y:S02]  /*0e20*/  SEL R16, R16, R5, P0 ;  /* 0x0000000510107207 */ /* 0x000fe40000000000 */
[----:B------:R-:W-:Y:S02]  /*0e30*/  SEL R17, R17, R4, P0 ;  /* 0x0000000411117207 */ /* 0x000fe40000000000 */
[----:B------:R-:W-:Y:S02]  /*0e40*/  SEL R16, R16, 0xffffffff, P1 ;  /* 0xffffffff10107807 */ /* 0x000fe40000800000 */
[----:B------:R-:W-:Y:S01]  /*0e50*/  SEL R17, R17, 0xffffffff, P1 ;  /* 0xffffffff11117807 */ /* 0x000fe20000800000 */
[----:B------:R-:W-:Y:S06]  /*0e60*/  RET.REL.NODEC R10 `(_Z19count_collisions_cuP4int3Piii) ;  /* 0xfffffff00a647950 */ /* 0x000fec0003c3ffff */
        .weak           $__internal_1_$__cuda_sm20_rem_u64
        .type           $__internal_1_$__cuda_sm20_rem_u64,@function
        .size           $__internal_1_$__cuda_sm20_rem_u64,(.L_x_14 - $__internal_1_$__cuda_sm20_rem_u64)
$__internal_1_$__cuda_sm20_rem_u64:
[----:B------:R-:W-:Y:S02]  /*0e70*/  IMAD.MOV.U32 R14, RZ, RZ, R18 ;  /* 0x000000ffff0e7224 */ /* 0x000fe400078e0012 */
[----:B------:R-:W-:-:S04]  /*0e80*/  IMAD.MOV.U32 R15, RZ, RZ, RZ ;  /* 0x000000ffff0f7224 */ /* 0x000fc800078e00ff */
[----:B------:R-:W0:Y:S08]  /*0e90*/  I2F.U64.RP R3, R14 ;  /* 0x0000000e00037312 */ /* 0x000e300000309000 */
[----:B0-----:R-:W0:Y:S02]  /*0ea0*/  MUFU.RCP R3, R3 ;  /* 0x0000000300037308 */ /* 0x001e240000001000 */
[----:B0-----:R-:W-:-:S06]  /*0eb0*/  IADD3 R4, PT, PT, R3, 0x1ffffffe, RZ ;  /* 0x1ffffffe03047810 */ /* 0x001fcc0007ffe0ff */
[----:B------:R-:W0:Y:S02]  /*0ec0*/  F2I.U64.TRUNC R4, R4 ;  /* 0x0000000400047311 */ /* 0x000e24000020d800 */
[----:B0-----:R-:W-:-:S04]  /*0ed0*/  IMAD.WIDE.U32 R12, R4, R18, RZ ;  /* 0x00000012040c7225 */ /* 0x001fc800078e00ff */
[----:B------:R-:W-:Y:S01]  /*0ee0*/  IMAD R13, R5, R18, R13 ;  /* 0x00000012050d7224 */ /* 0x000fe200078e020d */
[----:B------:R-:W-:-:S05]  /*0ef0*/  IADD3 R9, P0, PT, RZ, -R12, RZ ;  /* 0x8000000cff097210 */ /* 0x000fca0007f1e0ff */
[----:B------:R-:W-:-:S04]  /*0f00*/  IMAD.HI.U32 R12, R4, R9, RZ ;  /* 0x00000009040c7227 */ /* 0x000fc800078e00ff */
[----:B------:R-:W-:Y:S02]  /*0f10*/  IMAD.X R11, RZ, RZ, ~R13, P0 ;  /* 0x000000ffff0b7224 */ /* 0x000fe400000e0e0d */
[----:B------:R-:W-:Y:S02]  /*0f20*/  IMAD.MOV.U32 R13, RZ, RZ, R4 ;  /* 0x000000ffff0d7224 */ /* 0x000fe400078e0004 */
[-C--:B------:R-:W-:Y:S02]  /*0f30*/  IMAD R15, R5, R11.reuse, RZ ;  /* 0x0000000b050f7224 */ /* 0x080fe400078e02ff */
[----:B------:R-:W-:-:S04]  /*0f40*/  IMAD.WIDE.U32 R12, P0, R4, R11, R12 ;  /* 0x0000000b040c7225 */ /* 0x000fc8000780000c */
[----:B------:R-:W-:-:S04]  /*0f50*/  IMAD.HI.U32 R3, R5, R11, RZ ;  /* 0x0000000b05037227 */ /* 0x000fc800078e00ff */
[----:B------:R-:W-:Y:S01]  /*0f60*/  IMAD.HI.U32 R12, P1, R5, R9, R12 ;  /* 0x00000009050c7227 */ /* 0x000fe2000782000c */
[----:B------:R-:W-:-:S03]  /*0f70*/  IADD3.X R3, PT, PT, R3, R5, RZ, P0, !PT ;  /* 0x0000000503037210 */ /* 0x000fc600007fe4ff */
[----:B------:R-:W-:Y:S01]  /*0f80*/  IMAD.MOV.U32 R11, RZ, RZ, 0x0 ;  /* 0x00000000ff0b7424 */ /* 0x000fe200078e00ff */
[----:B------:R-:W-:-:S04]  /*0f90*/  IADD3 R13, P2, PT, R15, R12, RZ ;  /* 0x0000000c0f0d7210 */ /* 0x000fc80007f5e0ff */
[----:B------:R-:W-:Y:S01]  /*0fa0*/  IADD3.X R3, PT, PT, RZ, RZ, R3, P2, P1 ;  /* 0x000000ffff037210 */ /* 0x000fe200017e2403 */
[----:B------:R-:W-:-:S03]  /*0fb0*/  IMAD.WIDE.U32 R4, R13, R18, RZ ;  /* 0x000000120d047225 */ /* 0x000fc600078e00ff */
[----:B------:R-:W-:Y:S01]  /*0fc0*/  IADD3 R9, P0, PT, RZ, -R4, RZ ;  /* 0x80000004ff097210 */ /* 0x000fe20007f1e0ff */
[----:B------:R-:W-:Y:S02]  /*0fd0*/  IMAD R4, R3, R18, R5 ;  /* 0x0000001203047224 */ /* 0x000fe400078e0205 */
[----:B------:R-:W-:Y:S02]  /*0fe0*/  HFMA2 R5, -RZ, RZ, 0, 0 ;  /* 0x00000000ff057431 */ /* 0x000fe400000001ff */
[----:B------:R-:W-:-:S04]  /*0ff0*/  IMAD.HI.U32 R12, R13, R9, RZ ;  /* 0x000000090d0c7227 */ /* 0x000fc800078e00ff */
[----:B------:R-:W-:-:S04]  /*1000*/  IMAD.X R4, RZ, RZ, ~R4, P0 ;  /* 0x000000ffff047224 */ /* 0x000fc800000e0e04 */
[----:B------:R-:W-:-:S04]  /*1010*/  IMAD.WIDE.U32 R12, P0, R13, R4, R12 ;  /* 0x000000040d0c7225 */ /* 0x000fc8000780000c */
[C---:B------:R-:W-:Y:S02]  /*1020*/  IMAD R14, R3.reuse, R4, RZ ;  /* 0x00000004030e7224 */ /* 0x040fe400078e02ff */
[----:B------:R-:W-:-:S04]  /*1030*/  IMAD.HI.U32 R9, P1, R3, R9, R12 ;  /* 0x0000000903097227 */ /* 0x000fc8000782000c */
        /* <DEDUP_REMOVED lines=11> */
[----:B------:R-:W-:-:S04]  /*10f0*/  IMAD.WIDE.U32 R4, R5, R18, RZ ;  /* 0x0000001205047225 */ /* 0x000fc800078e00ff */
[----:B------:R-:W-:-:S04]  /*1100*/  IMAD.X R3, RZ, RZ, R3, P1 ;  /* 0x000000ffff037224 */ /* 0x000fc800008e0603 */
[----:B------:R-:W-:Y:S01]  /*1110*/  IMAD R3, R3, R18, R5 ;  /* 0x0000001203037224 */ /* 0x000fe200078e0205 */
[----:B------:R-:W-:-:S04]  /*1120*/  IADD3 R5, P0, PT, -R4, R2, RZ ;  /* 0x0000000204057210 */ /* 0x000fc80007f1e1ff */
[----:B------:R-:W-:Y:S02]  /*1130*/  IADD3.X R9, PT, PT, ~R3, R8, RZ, P0, !PT ;  /* 0x0000000803097210 */ /* 0x000fe400007fe5ff */
[----:B------:R-:W-:Y:S02]  /*1140*/  ISETP.GE.U32.AND P0, PT, R5, R18, PT ;  /* 0x000000120500720c */ /* 0x000fe40003f06070 */
[-C--:B------:R-:W-:Y:S02]  /*1150*/  IADD3 R3, P1, PT, -R18, R5.reuse, RZ ;  /* 0x0000000512037210 */ /* 0x080fe40007f3e1ff */
[C---:B------:R-:W-:Y:S02]  /*1160*/  ISETP.GE.U32.AND.EX P0, PT, R9.reuse, RZ, PT, P0 ;  /* 0x000000ff0900720c */ /* 0x040fe40003f06100 */
[----:B------:R-:W-:Y:S02]  /*1170*/  IADD3.X R2, PT, PT, R9, -0x1, RZ, P1, !PT ;  /* 0xffffffff09027810 */ /* 0x000fe40000ffe4ff */
[----:B------:R-:W-:-:S02]  /*1180*/  SEL R3, R3, R5, P0 ;  /* 0x0000000503037207 */ /* 0x000fc40000000000 */
[----:B------:R-:W-:Y:S02]  /*1190*/  SEL R2, R2, R9, P0 ;  /* 0x0000000902027207 */ /* 0x000fe40000000000 */
[----:B------:R-:W-:Y:S02]  /*11a0*/  ISETP.GE.U32.AND P0, PT, R3, R18, PT ;  /* 0x000000120300720c */ /* 0x000fe40003f06070 */
[C---:B------:R-:W-:Y:S02]  /*11b0*/  IADD3 R8, P2, PT, -R18.reuse, R3, RZ ;  /* 0x0000000312087210 */ /* 0x040fe40007f5e1ff */
[----:B------:R-:W-:Y:S02]  /*11c0*/  ISETP.NE.U32.AND P1, PT, R18, RZ, PT ;  /* 0x000000ff1200720c */ /* 0x000fe40003f25070 */
[C---:B------:R-:W-:Y:S02]  /*11d0*/  ISETP.GE.U32.AND.EX P0, PT, R2.reuse, RZ, PT, P0 ;  /* 0x000000ff0200720c */ /* 0x040fe40003f06100 */
[----:B------:R-:W-:-:S02]  /*11e0*/  IADD3.X R9, PT, PT, R2, -0x1, RZ, P2, !PT ;  /* 0xffffffff02097810 */ /* 0x000fc400017fe4ff */
[----:B------:R-:W-:Y:S02]  /*11f0*/  ISETP.NE.AND.EX P1, PT, RZ, RZ, PT, P1 ;  /* 0x000000ffff00720c */ /* 0x000fe40003f25310 */
[----:B------:R-:W-:Y:S02]  /*1200*/  SEL R8, R8, R3, P0 ;  /* 0x0000000308087207 */ /* 0x000fe40000000000 */
[----:B------:R-:W-:Y:S02]  /*1210*/  SEL R9, R9, R2, P0 ;  /* 0x0000000209097207 */ /* 0x000fe40000000000 */
[----:B------:R-:W-:Y:S02]  /*1220*/  SEL R8, R8, 0xffffffff, P1 ;  /* 0xffffffff08087807 */ /* 0x000fe40000800000 */
[----:B------:R-:W-:Y:S01]  /*1230*/  SEL R9, R9, 0xffffffff, P1 ;  /* 0xffffffff09097807 */ /* 0x000fe20000800000 */
[----:B------:R-:W-:Y:S06]  /*1240*/  RET.REL.NODEC R10 `(_Z19count_collisions_cuP4int3Piii) ;  /* 0xffffffec0a6c7950 */ /* 0x000fec0003c3ffff */
.L_x_9:
[----:B------:R-:W-:-:S00]  /*1250*/  BRA `(.L_x_9) ;  /* 0xfffffffc00fc7947 */ /* 0x000fc0000383ffff */
[----:B------:R-:W-:-:S00]  /*1260*/  NOP ;  /* 0x0000000000007918 */ /* 0x000fc00000000000 */
        /* <DEDUP_REMOVED lines=9> */
.L_x_14:


//--------------------- .text._Z6reducePiS_       --------------------------
	.section	.text._Z6reducePiS_,"ax",@progbits
	.align	128
        .global         _Z6reducePiS_
        .type           _Z6reducePiS_,@function
        .size           _Z6reducePiS_,(.L_x_16 - _Z6reducePiS_)
        .other          _Z6reducePiS_,@"STO_CUDA_ENTRY STV_DEFAULT"
_Z6reducePiS_:
.text._Z6reducePiS_:
[----:B------:R-:W-:Y:S01]  /*0000*/  LDC R1, c[0x0][0x37c] ;  /* 0x0000df00ff017b82 */ /* 0x000fe20000000800 */
[----:B------:R-:W0:Y:S07]  /*0010*/  S2R R6, SR_TID.X ;  /* 0x0000000000067919 */ /* 0x000e2e0000002100 */
[----:B------:R-:W1:Y:S01]  /*0020*/  LDC.64 R2, c[0x0][0x380] ;  /* 0x0000e000ff027b82 */ /* 0x000e620000000a00 */
[----:B------:R-:W0:Y:S01]  /*0030*/  LDCU UR8, c[0x0][0x360] ;  /* 0x00006c00ff0877ac */ /* 0x000e220008000800 */
[----:B------:R-:W0:Y:S01]  /*0040*/  S2R R7, SR_CTAID.X ;  /* 0x0000000000077919 */ /* 0x000e220000002500 */
[----:B------:R-:W2:Y:S01]  /*0050*/  LDCU.64 UR6, c[0x0][0x358] ;  /* 0x00006b00ff0677ac */ /* 0x000ea20008000a00 */
[----:B0-----:R-:W-:-:S04]  /*0060*/  IMAD R5, R7, UR8, R6 ;  /* 0x0000000807057c24 */ /* 0x001fc8000f8e0206 */
[----:B-1----:R-:W-:-:S06]  /*0070*/  IMAD.WIDE R2, R5, 0x4, R2 ;  /* 0x0000000405027825 */ /* 0x002fcc00078e0202 */
[----:B--2---:R-:W2:Y:S01]  /*0080*/  LDG.E R2, desc[UR6][R2.64] ;  /* 0x0000000602027981 */ /* 0x004ea2000c1e1900 */
[----:B------:R-:W0:Y:S01]  /*0090*/  S2UR UR5, SR_CgaCtaId ;  /* 0x00000000000579c3 */ /* 0x000e220000008800 */
[----:B------:R-:W-:Y:S01]  /*00a0*/  UMOV UR4, 0x400 ;  /* 0x0000040000047882 */ /* 0x000fe20000000000 */
[----:B------:R-:W-:Y:S02]  /*00b0*/  UISETP.GE.U32.AND UP0, UPT, UR8, 0x2, UPT ;  /* 0x000000020800788c */ /* 0x000fe4000bf06070 */
[----:B0-----:R-:W-:-:S06]  /*00c0*/  ULEA UR4, UR5, UR4, 0x18 ;  /* 0x0000000405047291 */ /* 0x001fcc000f8ec0ff */
[----:B------:R-:W-:-:S05]  /*00d0*/  LEA R5, R6, UR4, 0x2 ;  /* 0x0000000406057c11 */ /* 0x000fca000f8e10ff */
[----:B--2---:R0:W-:Y:S01]  /*00e0*/  STS [R5], R2 ;  /* 0x0000000205007388 */ /* 0x0041e20000000800 */
[----:B------:R-:W-:Y:S06]  /*00f0*/  BAR.SYNC.DEFER_BLOCKING 0x0 ;  /* 0x0000000000007b1d */ /* 0x000fec0000010000 */
[----:B------:R-:W-:Y:S05]  /*0100*/  BRA.U !UP0, `(.L_x_10) ;  /* 0x0000000108307547 */ /* 0x000fea000b800000 */
[----:B------:R-:W-:-:S07]  /*0110*/  IMAD.U32 R0, RZ, RZ, UR8 ;  /* 0x00000008ff007e24 */ /* 0x000fce000f8e00ff */
.L_x_11:
[----:B------:R-:W-:-:S04]  /*0120*/  SHF.R.U32.HI R8, RZ, 0x1, R0 ;  /* 0x00000001ff087819 */ /* 0x000fc80000011600 */
[----:B------:R-:W-:-:S13]  /*0130*/  ISETP.GE.U32.AND P0, PT, R6, R8, PT ;  /* 0x000000080600720c */ /* 0x000fda0003f06070 */
[----:B0-----:R-:W-:Y:S01]  /*0140*/  @!P0 IMAD R2, R8, 0x4, R5 ;  /* 0x0000000408028824 */ /* 0x001fe200078e0205 */
[----:B------:R-:W-:Y:S05]  /*0150*/  @!P0 LDS R3, [R5] ;  /* 0x0000000005038984 */ /* 0x000fea0000000800 */
[----:B------:R-:W0:Y:S02]  /*0160*/  @!P0 LDS R2, [R2] ;  /* 0x0000000002028984 */ /* 0x000e240000000800 */
[----:B0-----:R-:W-:-:S05]  /*0170*/  @!P0 IADD3 R4, PT, PT, R2, R3, RZ ;  /* 0x0000000302048210 */ /* 0x001fca0007ffe0ff */
[----:B------:R1:W-:Y:S01]  /*0180*/  @!P0 STS [R5], R4 ;  /* 0x0000000405008388 */ /* 0x0003e20000000800 */
[----:B------:R-:W-:Y:S01]  /*0190*/  BAR.SYNC.DEFER_BLOCKING 0x0 ;  /* 0x0000000000007b1d */ /* 0x000fe20000010000 */
[----:B------:R-:W-:Y:S02]  /*01a0*/  ISETP.GT.U32.AND P0, PT, R0, 0x3, PT ;  /* 0x000000030000780c */ /* 0x000fe40003f04070 */
[----:B------:R-:W-:-:S11]  /*01b0*/  MOV R0, R8 ;  /* 0x0000000800007202 */ /* 0x000fd60000000f00 */
[----:B-1----:R-:W-:Y:S05]  /*01c0*/  @P0 BRA `(.L_x_11) ;  /* 0xfffffffc00d40947 */ /* 0x002fea000383ffff */
.L_x_10:
        /* <DEDUP_REMOVED lines=8> */
.L_x_12:
        /* <DEDUP_REMOVED lines=11> */
.L_x_16:


//--------------------- .nv.global.init           --------------------------
	.section	.nv.global.init,"aw",@progbits
.nv.global.init:
	.type		$str,@object
	.size		$str,(.L_0 - $str)
$str:
        /*0000*/ 	.byte	0x25, 0x6c, 0x64, 0x20, 0x25, 0x6c, 0x64, 0x0a, 0x00
.L_0:


//--------------------- .nv.shared._Z19count_collisions_cuP4int3Piii --------------------------
	.section	.nv.shared._Z19count_collisions_cuP4int3Piii,"aw",@nobits
	.sectionflags	@""
	.align	16
	.zero		1024


//--------------------- .nv.shared.reserved.0     --------------------------
	.section	.nv.shared.reserved.0,"aw",@nobits
	.weak		__nv_reservedSMEM_offset_0_alias
	.size		__nv_reservedSMEM_offset_0_alias, 0, 64
	.other		__nv_reservedSMEM_offset_0_alias,@"STO_CUDA_RESERVED_SHARED STV_DEFAULT"
__nv_reservedSMEM_offset_0_alias:
	.zero		0
	.zero		64


//--------------------- .nv.shared._Z6reducePiS_  --------------------------
	.section	.nv.shared._Z6reducePiS_,"aw",@nobits
	.sectionflags	@""
	.align	16
	.zero		1024


//--------------------- .nv.constant0._Z19count_collisions_cuP4int3Piii --------------------------
	.section	.nv.constant0._Z19count_collisions_cuP4int3Piii,"a",@progbits
	.sectionflags	@""
	.align	4
.nv.constant0._Z19count_collisions_cuP4int3Piii:
	.zero		920


//--------------------- .nv.constant0._Z6reducePiS_ --------------------------
	.section	.nv.constant0._Z6reducePiS_,"a",@progbits
	.sectionflags	@""
	.align	4
.nv.constant0._Z6reducePiS_:
	.zero		912


//--------------------- SYMBOLS --------------------------

	.type		.nv.reservedSmem.offset0,@object
	.size		.nv.reservedSmem.offset0,0x4
	.type		.nv.reservedSmem.cap,@object
	.size		.nv.reservedSmem.cap,0x4
	.type		vprintf,@function
